//
// Generated by NVIDIA NVVM Compiler
//
// Compiler Build ID: CL-36424714
// Cuda compilation tools, release 13.0, V13.0.88
// Based on NVVM 20.0.0
//

.version 9.0
.target sm_100
.address_size 64

	// .globl	_Z18trapezoidal_kerneldidPd

.visible .entry _Z18trapezoidal_kerneldidPd(
	.param .f64 _Z18trapezoidal_kerneldidPd_param_0,
	.param .u32 _Z18trapezoidal_kerneldidPd_param_1,
	.param .f64 _Z18trapezoidal_kerneldidPd_param_2,
	.param .u64 .ptr .align 1 _Z18trapezoidal_kerneldidPd_param_3
)
{
	.reg .pred 	%p<7>;
	.reg .b32 	%r<41>;
	.reg .b64 	%rd<5>;
	.reg .b64 	%fd<67>;

	ld.param.f64 	%fd8, [_Z18trapezoidal_kerneldidPd_param_0];
	ld.param.u32 	%r20, [_Z18trapezoidal_kerneldidPd_param_1];
	ld.param.f64 	%fd9, [_Z18trapezoidal_kerneldidPd_param_2];
	ld.param.u64 	%rd1, [_Z18trapezoidal_kerneldidPd_param_3];
	mov.u32 	%r21, %nctaid.x;
	mov.u32 	%r22, %ntid.x;
	mul.lo.s32 	%r23, %r21, %r22;
	mov.u32 	%r24, %ctaid.x;
	mov.u32 	%r25, %tid.x;
	mad.lo.s32 	%r1, %r24, %r22, %r25;
	div.s32 	%r26, %r20, %r23;
	mul.lo.s32 	%r27, %r26, %r23;
	sub.s32 	%r28, %r20, %r27;
	mul.lo.s32 	%r2, %r26, %r1;
	min.s32 	%r3, %r1, %r28;
	setp.lt.s32 	%p1, %r1, %r28;
	selp.u32 	%r29, 1, 0, %p1;
	add.s32 	%r4, %r26, %r29;
	setp.lt.s32 	%p2, %r4, 1;
	mov.f64 	%fd66, 0d0000000000000000;
	@%p2 bra 	$L__BB0_7;
	and.b32  	%r5, %r4, 3;
	setp.lt.u32 	%p3, %r4, 4;
	mov.f64 	%fd66, 0d0000000000000000;
	mov.b32 	%r38, 0;
	@%p3 bra 	$L__BB0_4;
	and.b32  	%r38, %r4, 2147483644;
	neg.s32 	%r37, %r38;
	add.s32 	%r31, %r3, %r2;
	add.s32 	%r36, %r31, 3;
	mov.f64 	%fd66, 0d0000000000000000;
$L__BB0_3:
	add.s32 	%r32, %r36, -2;
	add.s32 	%r33, %r36, -3;
	cvt.rn.f64.s32 	%fd14, %r33;
	fma.rn.f64 	%fd15, %fd9, %fd14, %fd8;
	add.f64 	%fd16, %fd9, %fd15;
	fma.rn.f64 	%fd17, %fd15, %fd15, 0d3FF0000000000000;
	rcp.rn.f64 	%fd18, %fd17;
	fma.rn.f64 	%fd19, %fd16, %fd16, 0d3FF0000000000000;
	rcp.rn.f64 	%fd20, %fd19;
	add.f64 	%fd21, %fd18, %fd20;
	mul.f64 	%fd22, %fd9, %fd21;
	fma.rn.f64 	%fd23, %fd22, 0d3FE0000000000000, %fd66;
	cvt.rn.f64.s32 	%fd24, %r32;
	fma.rn.f64 	%fd25, %fd9, %fd24, %fd8;
	add.f64 	%fd26, %fd9, %fd25;
	fma.rn.f64 	%fd27, %fd25, %fd25, 0d3FF0000000000000;
	rcp.rn.f64 	%fd28, %fd27;
	fma.rn.f64 	%fd29, %fd26, %fd26, 0d3FF0000000000000;
	rcp.rn.f64 	%fd30, %fd29;
	add.f64 	%fd31, %fd28, %fd30;
	mul.f64 	%fd32, %fd9, %fd31;
	fma.rn.f64 	%fd33, %fd32, 0d3FE0000000000000, %fd23;
	add.s32 	%r34, %r36, -1;
	cvt.rn.f64.s32 	%fd34, %r34;
	fma.rn.f64 	%fd35, %fd9, %fd34, %fd8;
	add.f64 	%fd36, %fd9, %fd35;
	fma.rn.f64 	%fd37, %fd35, %fd35, 0d3FF0000000000000;
	rcp.rn.f64 	%fd38, %fd37;
	fma.rn.f64 	%fd39, %fd36, %fd36, 0d3FF0000000000000;
	rcp.rn.f64 	%fd40, %fd39;
	add.f64 	%fd41, %fd38, %fd40;
	mul.f64 	%fd42, %fd9, %fd41;
	fma.rn.f64 	%fd43, %fd42, 0d3FE0000000000000, %fd33;
	cvt.rn.f64.s32 	%fd44, %r36;
	fma.rn.f64 	%fd45, %fd9, %fd44, %fd8;
	add.f64 	%fd46, %fd9, %fd45;
	fma.rn.f64 	%fd47, %fd45, %fd45, 0d3FF0000000000000;
	rcp.rn.f64 	%fd48, %fd47;
	fma.rn.f64 	%fd49, %fd46, %fd46, 0d3FF0000000000000;
	rcp.rn.f64 	%fd50, %fd49;
	add.f64 	%fd51, %fd48, %fd50;
	mul.f64 	%fd52, %fd9, %fd51;
	fma.rn.f64 	%fd66, %fd52, 0d3FE0000000000000, %fd43;
	add.s32 	%r37, %r37, 4;
	add.s32 	%r36, %r36, 4;
	setp.ne.s32 	%p4, %r37, 0;
	@%p4 bra 	$L__BB0_3;
$L__BB0_4:
	setp.eq.s32 	%p5, %r5, 0;
	@%p5 bra 	$L__BB0_7;
	add.s32 	%r35, %r38, %r3;
	add.s32 	%r40, %r35, %r2;
	neg.s32 	%r39, %r5;
$L__BB0_6:
	.pragma "nounroll";
	cvt.rn.f64.s32 	%fd53, %r40;
	fma.rn.f64 	%fd54, %fd9, %fd53, %fd8;
	add.f64 	%fd55, %fd9, %fd54;
	fma.rn.f64 	%fd56, %fd54, %fd54, 0d3FF0000000000000;
	rcp.rn.f64 	%fd57, %fd56;
	fma.rn.f64 	%fd58, %fd55, %fd55, 0d3FF0000000000000;
	rcp.rn.f64 	%fd59, %fd58;
	add.f64 	%fd60, %fd57, %fd59;
	mul.f64 	%fd61, %fd9, %fd60;
	fma.rn.f64 	%fd66, %fd61, 0d3FE0000000000000, %fd66;
	add.s32 	%r40, %r40, 1;
	add.s32 	%r39, %r39, 1;
	setp.ne.s32 	%p6, %r39, 0;
	@%p6 bra 	$L__BB0_6;
$L__BB0_7:
	cvta.to.global.u64 	%rd2, %rd1;
	mul.wide.s32 	%rd3, %r1, 8;
	add.s64 	%rd4, %rd2, %rd3;
	st.global.f64 	[%rd4], %fd66;
	ret;

}


// ===== COMPILED SASS (sm_100) =====

	.target	sm_100

	.elftype	@"ET_EXEC"


//--------------------- .note.nv.tkinfo           --------------------------
	.section	.note.nv.tkinfo,"",@"SHT_NOTE"
	.sectionflags	@"SHF_NOTE_NV_TKINFO"
	.tkinfo
        /*0018*/ 	.word	0x00000002
        /*0030*/ 	.string	""
        /*0030*/ 	.string	"ptxas"
        /*0030*/ 	.string	"Cuda compilation tools, release 13.0, V13.0.88"
        /*0030*/ 	.string	"Build cuda_13.0.r13.0/compiler.36424714_0"
        /*0030*/ 	.string	"-arch sm_100 -m 64 "



//--------------------- .note.nv.cuinfo           --------------------------
	.section	.note.nv.cuinfo,"",@"SHT_NOTE"
	.sectionflags	@"SHF_NOTE_NV_CUINFO"
        /*0018*/ 	.short	0x0002
        /*001a*/ 	.short	0x0064
        /*001c*/ 	.short	0x0082
	.zero		2


//--------------------- .nv.info                  --------------------------
	.section	.nv.info,"",@"SHT_CUDA_INFO"
	.align	4


	//----- nvinfo : EIATTR_REGCOUNT
	.align		4
        /*0000*/ 	.byte	0x04, 0x2f
        /*0002*/ 	.short	(.L_1 - .L_0)
	.align		4
.L_0:
        /*0004*/ 	.word	index@(_Z18trapezoidal_kerneldidPd)
        /*0008*/ 	.word	0x0000001c


	//----- nvinfo : EIATTR_FRAME_SIZE
	.align		4
.L_1:
        /*000c*/ 	.byte	0x04, 0x11
        /*000e*/ 	.short	(.L_3 - .L_2)
	.align		4
.L_2:
        /*0010*/ 	.word	index@($__internal_0_$__cuda_sm20_dblrcp_rn_slowpath_v3)
        /*0014*/ 	.word	0x00000000


	//----- nvinfo : EIATTR_FRAME_SIZE
	.align		4
.L_3:
        /*0018*/ 	.byte	0x04, 0x11
        /*001a*/ 	.short	(.L_5 - .L_4)
	.align		4
.L_4:
        /*001c*/ 	.word	index@(_Z18trapezoidal_kerneldidPd)
        /*0020*/ 	.word	0x00000000


	//----- nvinfo : EIATTR_MIN_STACK_SIZE
	.align		4
.L_5:
        /*0024*/ 	.byte	0x04, 0x12
        /*0026*/ 	.short	(.L_7 - .L_6)
	.align		4
.L_6:
        /*0028*/ 	.word	index@(_Z18trapezoidal_kerneldidPd)
        /*002c*/ 	.word	0x00000000
.L_7:


//--------------------- .nv.compat                --------------------------
	.section	.nv.compat,"",@"SHT_CUDA_COMPAT_INFO"
	.align	4
        /*0000*/ 	.byte	0x02, 0x09, 0x00, 0x00, 0x02, 0x02, 0x01, 0x00, 0x02, 0x05, 0x05, 0x00, 0x03, 0x07, 0x01, 0x01
        /*0010*/ 	.byte	0x02, 0x03, 0x00, 0x00, 0x02, 0x06, 0x01, 0x00, 0x04, 0x0b, 0x08, 0x00, 0x01, 0x00, 0x00, 0x00
        /*0020*/ 	.byte	0x00, 0x00, 0x00, 0x00


//--------------------- .nv.info._Z18trapezoidal_kerneldidPd --------------------------
	.section	.nv.info._Z18trapezoidal_kerneldidPd,"",@"SHT_CUDA_INFO"
	.sectionflags	@""
	.align	4


	//----- nvinfo : EIATTR_CUDA_API_VERSION
	.align		4
        /*0000*/ 	.byte	0x04, 0x37
        /*0002*/ 	.short	(.L_9 - .L_8)
.L_8:
        /*0004*/ 	.word	0x00000082


	//----- nvinfo : EIATTR_KPARAM_INFO
	.align		4
.L_9:
        /*0008*/ 	.byte	0x04, 0x17
        /*000a*/ 	.short	(.L_11 - .L_10)
.L_10:
        /*000c*/ 	.word	0x00000000
        /*0010*/ 	.short	0x0003
        /*0012*/ 	.short	0x0018
        /*0014*/ 	.byte	0x00, 0xf5, 0x21, 0x00


	//----- nvinfo : EIATTR_KPARAM_INFO
	.align		4
.L_11:
        /*0018*/ 	.byte	0x04, 0x17
        /*001a*/ 	.short	(.L_13 - .L_12)
.L_12:
        /*001c*/ 	.word	0x00000000
        /*0020*/ 	.short	0x0002
        /*0022*/ 	.short	0x0010
        /*0024*/ 	.byte	0x00, 0xf0, 0x21, 0x00


	//----- nvinfo : EIATTR_KPARAM_INFO
	.align		4
.L_13:
        /*0028*/ 	.byte	0x04, 0x17
        /*002a*/ 	.short	(.L_15 - .L_14)
.L_14:
        /*002c*/ 	.word	0x00000000
        /*0030*/ 	.short	0x0001
        /*0032*/ 	.short	0x0008
        /*0034*/ 	.byte	0x00, 0xf0, 0x11, 0x00


	//----- nvinfo : EIATTR_KPARAM_INFO
	.align		4
.L_15:
        /*0038*/ 	.byte	0x04, 0x17
        /*003a*/ 	.short	(.L_17 - .L_16)
.L_16:
        /*003c*/ 	.word	0x00000000
        /*0040*/ 	.short	0x0000
        /*0042*/ 	.short	0x0000
        /*0044*/ 	.byte	0x00, 0xf0, 0x21, 0x00


	//----- nvinfo : EIATTR_SPARSE_MMA_MASK
	.align		4
.L_17:
        /*0048*/ 	.byte	0x03, 0x50
        /*004a*/ 	.short	0x0000


	//----- nvinfo : EIATTR_MAXREG_COUNT
	.align		4
        /*004c*/ 	.byte	0x03, 0x1b
        /*004e*/ 	.short	0x00ff


	//----- nvinfo : EIATTR_MERCURY_ISA_VERSION
	.align		4
        /*0050*/ 	.byte	0x03, 0x5f
        /*0052*/ 	.short	0x0101


	//----- nvinfo : EIATTR_VRC_CTA_INIT_COUNT
	.align		4
        /*0054*/ 	.byte	0x02, 0x4a
	.zero		1
	.zero		1


	//----- nvinfo : EIATTR_EXIT_INSTR_OFFSETS
	.align		4
        /*0058*/ 	.byte	0x04, 0x1c
        /*005a*/ 	.short	(.L_19 - .L_18)


	//   ....[0]....
.L_18:
        /*005c*/ 	.word	0x000011d0


	//----- nvinfo : EIATTR_CRS_STACK_SIZE
	.align		4
.L_19:
        /*0060*/ 	.byte	0x04, 0x1e
        /*0062*/ 	.short	(.L_21 - .L_20)
.L_20:
        /*0064*/ 	.word	0x00000000


	//----- nvinfo : EIATTR_CBANK_PARAM_SIZE
	.align		4
.L_21:
        /*0068*/ 	.byte	0x03, 0x19
        /*006a*/ 	.short	0x0020


	//----- nvinfo : EIATTR_PARAM_CBANK
	.align		4
        /*006c*/ 	.byte	0x04, 0x0a
        /*006e*/ 	.short	(.L_23 - .L_22)
	.align		4
.L_22:
        /*0070*/ 	.word	index@(.nv.constant0._Z18trapezoidal_kerneldidPd)
        /*0074*/ 	.short	0x0380
        /*0076*/ 	.short	0x0020


	//----- nvinfo : EIATTR_SW_WAR
	.align		4
.L_23:
        /*0078*/ 	.byte	0x04, 0x36
        /*007a*/ 	.short	(.L_25 - .L_24)
.L_24:
        /*007c*/ 	.word	0x00000008
.L_25:


//--------------------- .nv.callgraph             --------------------------
	.section	.nv.callgraph,"",@"SHT_CUDA_CALLGRAPH"
	.align	4
	.sectionentsize	8
	.align		4
        /*0000*/ 	.word	0x00000000
	.align		4
        /*0004*/ 	.word	0xffffffff
	.align		4
        /*0008*/ 	.word	0x00000000
	.align		4
        /*000c*/ 	.word	0xfffffffe
	.align		4
        /*0010*/ 	.word	0x00000000
	.align		4
        /*0014*/ 	.word	0xfffffffd
	.align		4
        /*0018*/ 	.word	0x00000000
	.align		4
        /*001c*/ 	.word	0xfffffffc


//--------------------- .text._Z18trapezoidal_kerneldidPd --------------------------
	.section	.text._Z18trapezoidal_kerneldidPd,"ax",@progbits
	.align	128
        .global         _Z18trapezoidal_kerneldidPd
        .type           _Z18trapezoidal_kerneldidPd,@function
        .size           _Z18trapezoidal_kerneldidPd,(.L_x_31 - _Z18trapezoidal_kerneldidPd)
        .other          _Z18trapezoidal_kerneldidPd,@"STO_CUDA_ENTRY STV_DEFAULT"
_Z18trapezoidal_kerneldidPd:
.text._Z18trapezoidal_kerneldidPd:
[----:B------:R-:W-:Y:S01]  /*0000*/  LDC R1, c[0x0][0x37c] ;  /* 0x0000df00ff017b82 */ /* 0x000fe20000000800 */
[----:B------:R-:W0:Y:S07]  /*0010*/  LDCU UR4, c[0x0][0x370] ;  /* 0x00006e00ff0477ac */ /* 0x000e2e0008000800 */
[----:B------:R-:W0:Y:S01]  /*0020*/  LDC R5, c[0x0][0x360] ;  /* 0x0000d800ff057b82 */ /* 0x000e220000000800 */
[----:B------:R-:W-:Y:S01]  /*0030*/  BSSY.RECONVERGENT B0, `(.L_x_0) ;  /* 0x0000116000007945 */ /* 0x000fe20003800200 */
[----:B------:R-:W-:Y:S01]  /*0040*/  CS2R R14, SRZ ;  /* 0x00000000000e7805 */ /* 0x000fe2000001ff00 */
[----:B------:R-:W1:Y:S01]  /*0050*/  LDCU.64 UR6, c[0x0][0x390] ;  /* 0x00007200ff0677ac */ /* 0x000e620008000a00 */
[----:B------:R-:W2:Y:S04]  /*0060*/  LDCU.64 UR8, c[0x0][0x390] ;  /* 0x00007200ff0877ac */ /* 0x000ea80008000a00 */
[----:B------:R-:W3:Y:S01]  /*0070*/  LDC R11, c[0x0][0x388] ;  /* 0x0000e200ff0b7b82 */ /* 0x000ee20000000800 */
[----:B0-----:R-:W-:-:S07]  /*0080*/  IMAD R4, R5, UR4, RZ ;  /* 0x0000000405047c24 */ /* 0x001fce000f8e02ff */
[----:B------:R-:W0:Y:S01]  /*0090*/  S2UR UR4, SR_CTAID.X ;  /* 0x00000000000479c3 */ /* 0x000e220000002500 */
[-C--:B------:R-:W-:Y:S02]  /*00a0*/  IABS R7, R4.reuse ;  /* 0x0000000400077213 */ /* 0x080fe40000000000 */
[----:B------:R-:W-:Y:S02]  /*00b0*/  IABS R10, R4 ;  /* 0x00000004000a7213 */ /* 0x000fe40000000000 */
[----:B------:R-:W4:Y:S01]  /*00c0*/  I2F.RP R0, R7 ;  /* 0x0000000700007306 */ /* 0x000f220000209400 */
[----:B---3--:R-:W-:-:S07]  /*00d0*/  IABS R8, R11 ;  /* 0x0000000b00087213 */ /* 0x008fce0000000000 */
[----:B----4-:R-:W3:Y:S02]  /*00e0*/  MUFU.RCP R0, R0 ;  /* 0x0000000000007308 */ /* 0x010ee40000001000 */
[----:B---3--:R-:W-:Y:S02]  /*00f0*/  VIADD R2, R0, 0xffffffe ;  /* 0x0ffffffe00027836 */ /* 0x008fe40000000000 */
[----:B------:R-:W-:-:S04]  /*0100*/  IMAD.MOV R0, RZ, RZ, -R10 ;  /* 0x000000ffff007224 */ /* 0x000fc800078e0a0a */
[----:B------:R3:W4:Y:S02]  /*0110*/  F2I.FTZ.U32.TRUNC.NTZ R3, R2 ;  /* 0x0000000200037305 */ /* 0x000724000021f000 */
[----:B---3--:R-:W-:Y:S02]  /*0120*/  IMAD.MOV.U32 R2, RZ, RZ, RZ ;  /* 0x000000ffff027224 */ /* 0x008fe400078e00ff */
[----:B----4-:R-:W-:-:S04]  /*0130*/  IMAD.MOV R6, RZ, RZ, -R3 ;  /* 0x000000ffff067224 */ /* 0x010fc800078e0a03 */
[----:B------:R-:W-:Y:S02]  /*0140*/  IMAD R9, R6, R7, RZ ;  /* 0x0000000706097224 */ /* 0x000fe400078e02ff */
[----:B------:R-:W-:Y:S02]  /*0150*/  IMAD.MOV.U32 R6, RZ, RZ, R8 ;  /* 0x000000ffff067224 */ /* 0x000fe400078e0008 */
[----:B------:R-:W-:Y:S01]  /*0160*/  IMAD.HI.U32 R3, R3, R9, R2 ;  /* 0x0000000903037227 */ /* 0x000fe200078e0002 */
[----:B------:R-:W-:-:S04]  /*0170*/  LOP3.LUT R2, R4, R11, RZ, 0x3c, !PT ;  /* 0x0000000b04027212 */ /* 0x000fc800078e3cff */
[----:B------:R-:W-:Y:S01]  /*0180*/  ISETP.GE.AND P1, PT, R2, RZ, PT ;  /* 0x000000ff0200720c */ /* 0x000fe20003f26270 */
[----:B------:R-:W-:-:S04]  /*0190*/  IMAD.HI.U32 R3, R3, R6, RZ ;  /* 0x0000000603037227 */ /* 0x000fc800078e00ff */
[----:B------:R-:W-:-:S05]  /*01a0*/  IMAD R0, R3, R0, R6 ;  /* 0x0000000003007224 */ /* 0x000fca00078e0206 */
[----:B------:R-:W-:-:S13]  /*01b0*/  ISETP.GT.U32.AND P2, PT, R7, R0, PT ;  /* 0x000000000700720c */ /* 0x000fda0003f44070 */
[----:B------:R-:W-:Y:S02]  /*01c0*/  @!P2 IMAD.IADD R0, R0, 0x1, -R7 ;  /* 0x000000010000a824 */ /* 0x000fe400078e0a07 */
[----:B------:R-:W-:Y:S01]  /*01d0*/  @!P2 VIADD R3, R3, 0x1 ;  /* 0x000000010303a836 */ /* 0x000fe20000000000 */
[----:B------:R-:W-:Y:S02]  /*01e0*/  ISETP.NE.AND P2, PT, R4, RZ, PT ;  /* 0x000000ff0400720c */ /* 0x000fe40003f45270 */
[----:B------:R-:W-:Y:S02]  /*01f0*/  ISETP.GE.U32.AND P0, PT, R0, R7, PT ;  /* 0x000000070000720c */ /* 0x000fe40003f06070 */
[----:B------:R-:W0:Y:S11]  /*0200*/  S2R R0, SR_TID.X ;  /* 0x0000000000007919 */ /* 0x000e360000002100 */
[----:B------:R-:W-:-:S05]  /*0210*/  @P0 IADD3 R3, PT, PT, R3, 0x1, RZ ;  /* 0x0000000103030810 */ /* 0x000fca0007ffe0ff */
[----:B------:R-:W-:Y:S01]  /*0220*/  @!P1 IMAD.MOV R3, RZ, RZ, -R3 ;  /* 0x000000ffff039224 */ /* 0x000fe200078e0a03 */
[----:B------:R-:W-:-:S05]  /*0230*/  @!P2 LOP3.LUT R3, RZ, R4, RZ, 0x33, !PT ;  /* 0x00000004ff03a212 */ /* 0x000fca00078e33ff */
[----:B------:R-:W-:Y:S02]  /*0240*/  IMAD.MOV R2, RZ, RZ, -R3 ;  /* 0x000000ffff027224 */ /* 0x000fe400078e0a03 */
[----:B0-----:R-:W-:Y:S01]  /*0250*/  IMAD R0, R5, UR4, R0 ;  /* 0x0000000405007c24 */ /* 0x001fe2000f8e0200 */
[----:B------:R-:W0:Y:S01]  /*0260*/  LDCU.64 UR4, c[0x0][0x358] ;  /* 0x00006b00ff0477ac */ /* 0x000e220008000a00 */
[----:B------:R-:W-:Y:S02]  /*0270*/  IMAD R5, R4, R2, R11 ;  /* 0x0000000204057224 */ /* 0x000fe400078e020b */
[----:B------:R-:W-:-:S03]  /*0280*/  VIADD R2, R3, 0x1 ;  /* 0x0000000103027836 */ /* 0x000fc60000000000 */
[----:B------:R-:W-:-:S13]  /*0290*/  ISETP.GE.AND P0, PT, R0, R5, PT ;  /* 0x000000050000720c */ /* 0x000fda0003f06270 */
[----:B------:R-:W-:-:S05]  /*02a0*/  @P0 IMAD.MOV R2, RZ, RZ, R3 ;  /* 0x000000ffff020224 */ /* 0x000fca00078e0203 */
[----:B------:R-:W-:-:S13]  /*02b0*/  ISETP.GE.AND P0, PT, R2, 0x1, PT ;  /* 0x000000010200780c */ /* 0x000fda0003f06270 */
[----:B012---:R-:W-:Y:S05]  /*02c0*/  @!P0 BRA `(.L_x_1) ;  /* 0x0000000c00b08947 */ /* 0x007fea0003800000 */
[----:B------:R-:W-:Y:S01]  /*02d0*/  ISETP.GE.U32.AND P0, PT, R2, 0x4, PT ;  /* 0x000000040200780c */ /* 0x000fe20003f06070 */
[----:B------:R-:W-:Y:S01]  /*02e0*/  BSSY.RECONVERGENT B2, `(.L_x_2) ;  /* 0x00000b9000027945 */ /* 0x000fe20003800200 */
[C---:B------:R-:W-:Y:S01]  /*02f0*/  VIMNMX R4, PT, PT, R0.reuse, R5, PT ;  /* 0x0000000500047248 */ /* 0x040fe20003fe0100 */
[----:B------:R-:W-:Y:S01]  /*0300*/  IMAD R3, R0, R3, RZ ;  /* 0x0000000300037224 */ /* 0x000fe200078e02ff */
[----:B------:R-:W-:Y:S01]  /*0310*/  LOP3.LUT R5, R2, 0x3, RZ, 0xc0, !PT ;  /* 0x0000000302057812 */ /* 0x000fe200078ec0ff */
[----:B------:R-:W-:Y:S01]  /*0320*/  IMAD.MOV.U32 R6, RZ, RZ, RZ ;  /* 0x000000ffff067224 */ /* 0x000fe200078e00ff */
[----:B------:R-:W-:-:S07]  /*0330*/  CS2R R14, SRZ ;  /* 0x00000000000e7805 */ /* 0x000fce000001ff00 */
[----:B------:R-:W-:Y:S05]  /*0340*/  @!P0 BRA `(.L_x_3) ;  /* 0x0000000800c88947 */ /* 0x000fea0003800000 */
[----:B------:R-:W0:Y:S01]  /*0350*/  LDC.64 R16, c[0x0][0x380] ;  /* 0x0000e000ff107b82 */ /* 0x000e220000000a00 */
[----:B------:R-:W-:Y:S02]  /*0360*/  LOP3.LUT R6, R2, 0x7ffffffc, RZ, 0xc0, !PT ;  /* 0x7ffffffc02067812 */ /* 0x000fe400078ec0ff */
[----:B------:R-:W-:Y:S02]  /*0370*/  CS2R R14, SRZ ;  /* 0x00000000000e7805 */ /* 0x000fe4000001ff00 */
[----:B------:R-:W-:Y:S01]  /*0380*/  IADD3 R7, PT, PT, R4, 0x3, R3 ;  /* 0x0000000304077810 */ /* 0x000fe20007ffe003 */
[----:B------:R-:W-:-:S07]  /*0390*/  IMAD.MOV R22, RZ, RZ, -R6 ;  /* 0x000000ffff167224 */ /* 0x000fce00078e0a06 */
.L_x_20:
[C---:B------:R-:W-:Y:S01]  /*03a0*/  IADD3 R2, PT, PT, R7.reuse, -0x3, RZ ;  /* 0xfffffffd07027810 */ /* 0x040fe20007ffe0ff */
[----:B------:R-:W-:Y:S01]  /*03b0*/  VIADD R22, R22, 0x4 ;  /* 0x0000000416167836 */ /* 0x000fe20000000000 */
[----:B------:R-:W-:Y:S01]  /*03c0*/  BSSY.RECONVERGENT B3, `(.L_x_4) ;  /* 0x0000016000037945 */ /* 0x000fe20003800200 */
[----:B------:R-:W-:Y:S01]  /*03d0*/  VIADD R23, R7, 0xfffffffe ;  /* 0xfffffffe07177836 */ /* 0x000fe20000000000 */
[----:B------:R-:W0:Y:S02]  /*03e0*/  I2F.F64 R12, R2 ;  /* 0x00000002000c7312 */ /* 0x000e240000201c00 */
[----:B------:R-:W-:Y:S01]  /*03f0*/  ISETP.NE.AND P0, PT, R22, RZ, PT ;  /* 0x000000ff1600720c */ /* 0x000fe20003f05270 */
[----:B0-----:R-:W-:-:S08]  /*0400*/  DFMA R12, R12, UR6, R16 ;  /* 0x000000060c0c7c2b */ /* 0x001fd00008000010 */
[C---:B------:R-:W-:Y:S02]  /*0410*/  DFMA R8, R12.reuse, R12, 1 ;  /* 0x3ff000000c08742b */ /* 0x040fe4000000000c */
[----:B------:R-:W-:-:S04]  /*0420*/  DADD R12, R12, UR6 ;  /* 0x000000060c0c7e29 */ /* 0x000fc80008000000 */
[----:B------:R-:W0:Y:S04]  /*0430*/  MUFU.RCP64H R11, R9 ;  /* 0x00000009000b7308 */ /* 0x000e280000001800 */
[----:B------:R-:W-:-:S05]  /*0440*/  VIADD R10, R9, 0x300402 ;  /* 0x00300402090a7836 */ /* 0x000fca0000000000 */
[----:B------:R-:W-:Y:S01]  /*0450*/  FSETP.GEU.AND P1, PT, |R10|, 5.8789094863358348022e-39, PT ;  /* 0x004004020a00780b */ /* 0x000fe20003f2e200 */
[----:B0-----:R-:W-:-:S08]  /*0460*/  DFMA R18, -R8, R10, 1 ;  /* 0x3ff000000812742b */ /* 0x001fd0000000010a */
[----:B------:R-:W-:-:S08]  /*0470*/  DFMA R18, R18, R18, R18 ;  /* 0x000000121212722b */ /* 0x000fd00000000012 */
[----:B------:R-:W-:-:S08]  /*0480*/  DFMA R18, R10, R18, R10 ;  /* 0x000000120a12722b */ /* 0x000fd0000000000a */
[----:B------:R-:W-:-:S08]  /*0490*/  DFMA R20, -R8, R18, 1 ;  /* 0x3ff000000814742b */ /* 0x000fd00000000112 */
[----:B------:R-:W-:Y:S01]  /*04a0*/  DFMA R10, R18, R20, R18 ;  /* 0x00000014120a722b */ /* 0x000fe20000000012 */
[----:B------:R-:W-:Y:S10]  /*04b0*/  @P1 BRA `(.L_x_5) ;  /* 0x0000000000181947 */ /* 0x000ff40003800000 */
[----:B------:R-:W-:Y:S02]  /*04c0*/  LOP3.LUT R20, R9, 0x7fffffff, RZ, 0xc0, !PT ;  /* 0x7fffffff09147812 */ /* 0x000fe400078ec0ff */
[----:B------:R-:W-:-:S03]  /*04d0*/  MOV R2, 0x500 ;  /* 0x0000050000027802 */ /* 0x000fc60000000f00 */
[----:B------:R-:W-:-:S07]  /*04e0*/  VIADD R20, R20, 0xfff00000 ;  /* 0xfff0000014147836 */ /* 0x000fce0000000000 */
[----:B------:R-:W-:Y:S05]  /*04f0*/  CALL.REL.NOINC `($__internal_0_$__cuda_sm20_dblrcp_rn_slowpath_v3) ;  /* 0x0000000c00387944 */ /* 0x000fea0003c00000 */
[----:B------:R-:W-:Y:S02]  /*0500*/  IMAD.MOV.U32 R10, RZ, RZ, R18 ;  /* 0x000000ffff0a7224 */ /* 0x000fe400078e0012 */
[----:B------:R-:W-:-:S07]  /*0510*/  IMAD.MOV.U32 R11, RZ, RZ, R19 ;  /* 0x000000ffff0b7224 */ /* 0x000fce00078e0013 */
.L_x_5:
[----:B------:R-:W-:Y:S05]  /*0520*/  BSYNC.RECONVERGENT B3 ;  /* 0x0000000000037941 */ /* 0x000fea0003800200 */
.L_x_4:
[----:B------:R-:W-:Y:S01]  /*0530*/  DFMA R8, R12, R12, 1 ;  /* 0x3ff000000c08742b */ /* 0x000fe2000000000c */
[----:B------:R-:W-:Y:S05]  /*0540*/  BSSY.RECONVERGENT B3, `(.L_x_6) ;  /* 0x0000010000037945 */ /* 0x000fea0003800200 */
[----:B------:R-:W0:Y:S04]  /*0550*/  MUFU.RCP64H R19, R9 ;  /* 0x0000000900137308 */ /* 0x000e280000001800 */
[----:B------:R-:W-:-:S04]  /*0560*/  IADD3 R18, PT, PT, R9, 0x300402, RZ ;  /* 0x0030040209127810 */ /* 0x000fc80007ffe0ff */
[----:B------:R-:W-:Y:S02]  /*0570*/  FSETP.GEU.AND P1, PT, |R18|, 5.8789094863358348022e-39, PT ;  /* 0x004004021200780b */ /* 0x000fe40003f2e200 */
        /* <DEDUP_REMOVED lines=12> */
.L_x_7:
[----:B------:R-:W-:Y:S05]  /*0640*/  BSYNC.RECONVERGENT B3 ;  /* 0x0000000000037941 */ /* 0x000fea0003800200 */
.L_x_6:
[----:B------:R-:W0:Y:S01]  /*0650*/  I2F.F64 R18, R23 ;  /* 0x0000001700127312 */ /* 0x000e220000201c00 */
[----:B------:R-:W-:Y:S01]  /*0660*/  DADD R10, R20, R10 ;  /* 0x00000000140a7229 */ /* 0x000fe2000000000a */
[----:B------:R-:W-:Y:S01]  /*0670*/  BSSY.RECONVERGENT B3, `(.L_x_8) ;  /* 0x0000015000037945 */ /* 0x000fe20003800200 */
[----:B0-----:R-:W-:-:S08]  /*0680*/  DFMA R18, R18, UR6, R16 ;  /* 0x0000000612127c2b */ /* 0x001fd00008000010 */
[----:B------:R-:W-:-:S06]  /*0690*/  DFMA R8, R18, R18, 1 ;  /* 0x3ff000001208742b */ /* 0x000fcc0000000012 */
[----:B------:R-:W0:Y:S04]  /*06a0*/  MUFU.RCP64H R13, R9 ;  /* 0x00000009000d7308 */ /* 0x000e280000001800 */
[----:B------:R-:W-:-:S05]  /*06b0*/  VIADD R12, R9, 0x300402 ;  /* 0x00300402090c7836 */ /* 0x000fca0000000000 */
[----:B------:R-:W-:Y:S01]  /*06c0*/  FSETP.GEU.AND P1, PT, |R12|, 5.8789094863358348022e-39, PT ;  /* 0x004004020c00780b */ /* 0x000fe20003f2e200 */
[----:B0-----:R-:W-:-:S08]  /*06d0*/  DFMA R24, -R8, R12, 1 ;  /* 0x3ff000000818742b */ /* 0x001fd0000000010c */
[----:B------:R-:W-:-:S08]  /*06e0*/  DFMA R24, R24, R24, R24 ;  /* 0x000000181818722b */ /* 0x000fd00000000018 */
[----:B------:R-:W-:Y:S02]  /*06f0*/  DFMA R20, R12, R24, R12 ;  /* 0x000000180c14722b */ /* 0x000fe4000000000c */
[----:B------:R-:W-:-:S06]  /*0700*/  DMUL R24, R10, UR6 ;  /* 0x000000060a187c28 */ /* 0x000fcc0008000000 */
[----:B------:R-:W-:Y:S02]  /*0710*/  DFMA R10, -R8, R20, 1 ;  /* 0x3ff00000080a742b */ /* 0x000fe40000000114 */
[----:B------:R-:W-:-:S06]  /*0720*/  DFMA R14, R24, 0.5, R14 ;  /* 0x3fe00000180e782b */ /* 0x000fcc000000000e */
[----:B------:R-:W-:Y:S02]  /*0730*/  DFMA R12, R20, R10, R20 ;  /* 0x0000000a140c722b */ /* 0x000fe40000000014 */
[----:B------:R-:W-:Y:S01]  /*0740*/  DADD R10, R18, UR6 ;  /* 0x00000006120a7e29 */ /* 0x000fe20008000000 */
[----:B------:R-:W-:Y:S10]  /*0750*/  @P1 BRA `(.L_x_9) ;  /* 0x0000000000181947 */ /* 0x000ff40003800000 */
[----:B------:R-:W-:Y:S02]  /*0760*/  LOP3.LUT R20, R9, 0x7fffffff, RZ, 0xc0, !PT ;  /* 0x7fffffff09147812 */ /* 0x000fe400078ec0ff */
[----:B------:R-:W-:-:S03]  /*0770*/  MOV R2, 0x7a0 ;  /* 0x000007a000027802 */ /* 0x000fc60000000f00 */
[----:B------:R-:W-:-:S07]  /*0780*/  VIADD R20, R20, 0xfff00000 ;  /* 0xfff0000014147836 */ /* 0x000fce0000000000 */
[----:B------:R-:W-:Y:S05]  /*0790*/  CALL.REL.NOINC `($__internal_0_$__cuda_sm20_dblrcp_rn_slowpath_v3) ;  /* 0x0000000800907944 */ /* 0x000fea0003c00000 */
[----:B------:R-:W-:Y:S01]  /*07a0*/  IMAD.MOV.U32 R12, RZ, RZ, R18 ;  /* 0x000000ffff0c7224 */ /* 0x000fe200078e0012 */
[----:B------:R-:W-:-:S07]  /*07b0*/  MOV R13, R19 ;  /* 0x00000013000d7202 */ /* 0x000fce0000000f00 */
.L_x_9:
[----:B------:R-:W-:Y:S05]  /*07c0*/  BSYNC.RECONVERGENT B3 ;  /* 0x0000000000037941 */ /* 0x000fea0003800200 */
.L_x_8:
[----:B------:R-:W-:Y:S01]  /*07d0*/  DFMA R8, R10, R10, 1 ;  /* 0x3ff000000a08742b */ /* 0x000fe2000000000a */
[----:B------:R-:W-:Y:S05]  /*07e0*/  BSSY.RECONVERGENT B3, `(.L_x_10) ;  /* 0x0000010000037945 */ /* 0x000fea0003800200 */
        /* <DEDUP_REMOVED lines=15> */
.L_x_11:
[----:B------:R-:W-:Y:S05]  /*08e0*/  BSYNC.RECONVERGENT B3 ;  /* 0x0000000000037941 */ /* 0x000fea0003800200 */
.L_x_10:
[----:B------:R-:W-:Y:S01]  /*08f0*/  VIADD R2, R7, 0xffffffff ;  /* 0xffffffff07027836 */ /* 0x000fe20000000000 */
[----:B------:R-:W-:Y:S01]  /*0900*/  DADD R24, R24, R12 ;  /* 0x0000000018187229 */ /* 0x000fe2000000000c */
[----:B------:R-:W-:Y:S02]  /*0910*/  BSSY.RECONVERGENT B3, `(.L_x_12) ;  /* 0x0000016000037945 */ /* 0x000fe40003800200 */
[----:B------:R-:W0:Y:S05]  /*0920*/  I2F.F64 R10, R2 ;  /* 0x00000002000a7312 */ /* 0x000e2a0000201c00 */
[----:B------:R-:W-:-:S08]  /*0930*/  DMUL R24, R24, UR6 ;  /* 0x0000000618187c28 */ /* 0x000fd00008000000 */
[----:B------:R-:W-:Y:S02]  /*0940*/  DFMA R14, R24, 0.5, R14 ;  /* 0x3fe00000180e782b */ /* 0x000fe4000000000e */
        /* <DEDUP_REMOVED lines=13> */
[----:B------:R-:W-:Y:S02]  /*0a20*/  MOV R2, 0xa50 ;  /* 0x00000a5000027802 */ /* 0x000fe40000000f00 */
[----:B------:R-:W-:-:S07]  /*0a30*/  IADD3 R20, PT, PT, R20, -0x100000, RZ ;  /* 0xfff0000014147810 */ /* 0x000fce0007ffe0ff */
[----:B------:R-:W-:Y:S05]  /*0a40*/  CALL.REL.NOINC `($__internal_0_$__cuda_sm20_dblrcp_rn_slowpath_v3) ;  /* 0x0000000400e47944 */ /* 0x000fea0003c00000 */
[----:B------:R-:W-:Y:S02]  /*0a50*/  IMAD.MOV.U32 R12, RZ, RZ, R18 ;  /* 0x000000ffff0c7224 */ /* 0x000fe400078e0012 */
[----:B------:R-:W-:-:S07]  /*0a60*/  IMAD.MOV.U32 R13, RZ, RZ, R19 ;  /* 0x000000ffff0d7224 */ /* 0x000fce00078e0013 */
.L_x_13:
[----:B------:R-:W-:Y:S05]  /*0a70*/  BSYNC.RECONVERGENT B3 ;  /* 0x0000000000037941 */ /* 0x000fea0003800200 */
.L_x_12:
        /* <DEDUP_REMOVED lines=17> */
.L_x_15:
[----:B------:R-:W-:Y:S05]  /*0b90*/  BSYNC.RECONVERGENT B3 ;  /* 0x0000000000037941 */ /* 0x000fea0003800200 */
.L_x_14:
[----:B------:R-:W0:Y:S01]  /*0ba0*/  I2F.F64 R10, R7 ;  /* 0x00000007000a7312 */ /* 0x000e220000201c00 */
[----:B------:R-:W-:Y:S01]  /*0bb0*/  DADD R24, R24, R12 ;  /* 0x0000000018187229 */ /* 0x000fe2000000000c */
[----:B------:R-:W-:Y:S07]  /*0bc0*/  BSSY.RECONVERGENT B3, `(.L_x_16) ;  /* 0x0000015000037945 */ /* 0x000fee0003800200 */
[----:B------:R-:W-:Y:S02]  /*0bd0*/  DMUL R24, R24, UR6 ;  /* 0x0000000618187c28 */ /* 0x000fe40008000000 */
[----:B0-----:R-:W-:-:S06]  /*0be0*/  DFMA R10, R10, UR6, R16 ;  /* 0x000000060a0a7c2b */ /* 0x001fcc0008000010 */
[----:B------:R-:W-:Y:S02]  /*0bf0*/  DFMA R14, R24, 0.5, R14 ;  /* 0x3fe00000180e782b */ /* 0x000fe4000000000e */
[C---:B------:R-:W-:Y:S02]  /*0c00*/  DFMA R8, R10.reuse, R10, 1 ;  /* 0x3ff000000a08742b */ /* 0x040fe4000000000a */
[----:B------:R-:W-:-:S04]  /*0c10*/  DADD R10, R10, UR6 ;  /* 0x000000060a0a7e29 */ /* 0x000fc80008000000 */
        /* <DEDUP_REMOVED lines=15> */
.L_x_17:
[----:B------:R-:W-:Y:S05]  /*0d10*/  BSYNC.RECONVERGENT B3 ;  /* 0x0000000000037941 */ /* 0x000fea0003800200 */
.L_x_16:
        /* <DEDUP_REMOVED lines=15> */
.L_x_19:
[----:B------:R-:W-:Y:S05]  /*0e10*/  BSYNC.RECONVERGENT B3 ;  /* 0x0000000000037941 */ /* 0x000fea0003800200 */
.L_x_18:
[----:B------:R-:W-:Y:S01]  /*0e20*/  DADD R12, R18, R12 ;  /* 0x00000000120c7229 */ /* 0x000fe2000000000c */
[----:B------:R-:W-:-:S07]  /*0e30*/  IADD3 R7, PT, PT, R7, 0x4, RZ ;  /* 0x0000000407077810 */ /* 0x000fce0007ffe0ff */
[----:B------:R-:W-:-:S08]  /*0e40*/  DMUL R12, R12, UR6 ;  /* 0x000000060c0c7c28 */ /* 0x000fd00008000000 */
[----:B------:R-:W-:Y:S01]  /*0e50*/  DFMA R14, R12, 0.5, R14 ;  /* 0x3fe000000c0e782b */ /* 0x000fe2000000000e */
[----:B------:R-:W-:Y:S10]  /*0e60*/  @P0 BRA `(.L_x_20) ;  /* 0xfffffff4004c0947 */ /* 0x000ff4000383ffff */
.L_x_3:
[----:B------:R-:W-:Y:S05]  /*0e70*/  BSYNC.RECONVERGENT B2 ;  /* 0x0000000000027941 */ /* 0x000fea0003800200 */
.L_x_2:
[----:B------:R-:W-:-:S13]  /*0e80*/  ISETP.NE.AND P0, PT, R5, RZ, PT ;  /* 0x000000ff0500720c */ /* 0x000fda0003f05270 */
[----:B------:R-:W-:Y:S05]  /*0e90*/  @!P0 BRA `(.L_x_1) ;  /* 0x0000000000bc8947 */ /* 0x000fea0003800000 */
[----:B------:R-:W0:Y:S01]  /*0ea0*/  LDC.64 R10, c[0x0][0x380] ;  /* 0x0000e000ff0a7b82 */ /* 0x000e220000000a00 */
[----:B------:R-:W-:Y:S01]  /*0eb0*/  IADD3 R3, PT, PT, R3, R6, R4 ;  /* 0x0000000603037210 */ /* 0x000fe20007ffe004 */
[----:B------:R-:W-:-:S07]  /*0ec0*/  IMAD.MOV R5, RZ, RZ, -R5 ;  /* 0x000000ffff057224 */ /* 0x000fce00078e0a05 */
.L_x_25:
[----:B------:R-:W0:Y:S01]  /*0ed0*/  I2F.F64 R6, R3 ;  /* 0x0000000300067312 */ /* 0x000e220000201c00 */
[----:B------:R-:W-:Y:S01]  /*0ee0*/  VIADD R5, R5, 0x1 ;  /* 0x0000000105057836 */ /* 0x000fe20000000000 */
[----:B------:R-:W-:Y:S04]  /*0ef0*/  BSSY.RECONVERGENT B2, `(.L_x_21) ;  /* 0x0000014000027945 */ /* 0x000fe80003800200 */
        /* <DEDUP_REMOVED lines=17> */
[----:B------:R-:W-:Y:S01]  /*1010*/  IMAD.MOV.U32 R12, RZ, RZ, R18 ;  /* 0x000000ffff0c7224 */ /* 0x000fe200078e0012 */
[----:B------:R-:W-:-:S07]  /*1020*/  MOV R13, R19 ;  /* 0x00000013000d7202 */ /* 0x000fce0000000f00 */
.L_x_22:
[----:B------:R-:W-:Y:S05]  /*1030*/  BSYNC.RECONVERGENT B2 ;  /* 0x0000000000027941 */ /* 0x000fea0003800200 */
.L_x_21:
        /* <DEDUP_REMOVED lines=15> */
.L_x_24:
[----:B------:R-:W-:Y:S05]  /*1130*/  BSYNC.RECONVERGENT B2 ;  /* 0x0000000000027941 */ /* 0x000fea0003800200 */
.L_x_23:
[----:B------:R-:W-:Y:S01]  /*1140*/  DADD R12, R18, R12 ;  /* 0x00000000120c7229 */ /* 0x000fe2000000000c */
[----:B------:R-:W-:-:S07]  /*1150*/  VIADD R3, R3, 0x1 ;  /* 0x0000000103037836 */ /* 0x000fce0000000000 */
[----:B------:R-:W-:-:S08]  /*1160*/  DMUL R12, R12, UR8 ;  /* 0x000000080c0c7c28 */ /* 0x000fd00008000000 */
[----:B------:R-:W-:Y:S01]  /*1170*/  DFMA R14, R12, 0.5, R14 ;  /* 0x3fe000000c0e782b */ /* 0x000fe2000000000e */
[----:B------:R-:W-:Y:S10]  /*1180*/  @P0 BRA `(.L_x_25) ;  /* 0xfffffffc00500947 */ /* 0x000ff4000383ffff */
.L_x_1:
[----:B------:R-:W-:Y:S05]  /*1190*/  BSYNC.RECONVERGENT B0 ;  /* 0x0000000000007941 */ /* 0x000fea0003800200 */
.L_x_0:
[----:B------:R-:W0:Y:S02]  /*11a0*/  LDC.64 R2, c[0x0][0x398] ;  /* 0x0000e600ff027b82 */ /* 0x000e240000000a00 */
[----:B0-----:R-:W-:-:S05]  /*11b0*/  IMAD.WIDE R2, R0, 0x8, R2 ;  /* 0x0000000800027825 */ /* 0x001fca00078e0202 */
[----:B------:R-:W-:Y:S01]  /*11c0*/  STG.E.64 desc[UR4][R2.64], R14 ;  /* 0x0000000e02007986 */ /* 0x000fe2000c101b04 */
[----:B------:R-:W-:Y:S05]  /*11d0*/  EXIT ;  /* 0x000000000000794d */ /* 0x000fea0003800000 */
        .weak           $__internal_0_$__cuda_sm20_dblrcp_rn_slowpath_v3
        .type           $__internal_0_$__cuda_sm20_dblrcp_rn_slowpath_v3,@function
        .size           $__internal_0_$__cuda_sm20_dblrcp_rn_slowpath_v3,(.L_x_31 - $__internal_0_$__cuda_sm20_dblrcp_rn_slowpath_v3)
$__internal_0_$__cuda_sm20_dblrcp_rn_slowpath_v3:
[----:B------:R-:W-:Y:S01]  /*11e0*/  DSETP.GTU.AND P1, PT, |R8|, +INF , PT ;  /* 0x7ff000000800742a */ /* 0x000fe20003f2c200 */
[----:B------:R-:W-:-:S13]  /*11f0*/  BSSY.RECONVERGENT B1, `(.L_x_26) ;  /* 0x0000022000017945 */ /* 0x000fda0003800200 */
[----:B------:R-:W-:Y:S05]  /*1200*/  @P1 BRA `(.L_x_27) ;  /* 0x0000000000781947 */ /* 0x000fea0003800000 */
[----:B------:R-:W-:-:S05]  /*1210*/  LOP3.LUT R21, R9, 0x7fffffff, RZ, 0xc0, !PT ;  /* 0x7fffffff09157812 */ /* 0x000fca00078ec0ff */
[----:B------:R-:W-:-:S05]  /*1220*/  VIADD R18, R21, 0xffffffff ;  /* 0xffffffff15127836 */ /* 0x000fca0000000000 */
[----:B------:R-:W-:-:S13]  /*1230*/  ISETP.GE.U32.AND P1, PT, R18, 0x7fefffff, PT ;  /* 0x7fefffff1200780c */ /* 0x000fda0003f26070 */
[----:B------:R-:W-:Y:S01]  /*1240*/  @P1 LOP3.LUT R19, R9, 0x7ff00000, RZ, 0x3c, !PT ;  /* 0x7ff0000009131812 */ /* 0x000fe200078e3cff */
[----:B------:R-:W-:Y:S01]  /*1250*/  @P1 IMAD.MOV.U32 R18, RZ, RZ, RZ ;  /* 0x000000ffff121224 */ /* 0x000fe200078e00ff */
[----:B------:R-:W-:Y:S06]  /*1260*/  @P1 BRA `(.L_x_28) ;  /* 0x0000000000681947 */ /* 0x000fec0003800000 */
[----:B------:R-:W-:-:S13]  /*1270*/  ISETP.GE.U32.AND P1, PT, R21, 0x1000001, PT ;  /* 0x010000011500780c */ /* 0x000fda0003f26070 */
[----:B------:R-:W-:Y:S05]  /*1280*/  @!P1 BRA `(.L_x_29) ;  /* 0x0000000000349947 */ /* 0x000fea0003800000 */
[----:B------:R-:W-:Y:S01]  /*1290*/  IADD3 R19, PT, PT, R9, -0x3fe00000, RZ ;  /* 0xc020000009137810 */ /* 0x000fe20007ffe0ff */
[----:B------:R-:W-:-:S03]  /*12a0*/  IMAD.MOV.U32 R18, RZ, RZ, R8 ;  /* 0x000000ffff127224 */ /* 0x000fc600078e0008 */
[----:B------:R-:W0:Y:S03]  /*12b0*/  MUFU.RCP64H R21, R19 ;  /* 0x0000001300157308 */ /* 0x000e260000001800 */
[----:B0-----:R-:W-:-:S08]  /*12c0*/  DFMA R24, -R18, R20, 1 ;  /* 0x3ff000001218742b */ /* 0x001fd00000000114 */
[----:B------:R-:W-:-:S08]  /*12d0*/  DFMA R24, R24, R24, R24 ;  /* 0x000000181818722b */ /* 0x000fd00000000018 */
[----:B------:R-:W-:-:S08]  /*12e0*/  DFMA R24, R20, R24, R20 ;  /* 0x000000181418722b */ /* 0x000fd00000000014 */
[----:B------:R-:W-:-:S08]  /*12f0*/  DFMA R20, -R18, R24, 1 ;  /* 0x3ff000001214742b */ /* 0x000fd00000000118 */
[----:B------:R-:W-:-:S08]  /*1300*/  DFMA R20, R24, R20, R24 ;  /* 0x000000141814722b */ /* 0x000fd00000000018 */
[----:B------:R-:W-:-:S08]  /*1310*/  DMUL R20, R20, 2.2250738585072013831e-308 ;  /* 0x0010000014147828 */ /* 0x000fd00000000000 */
[----:B------:R-:W-:-:S08]  /*1320*/  DFMA R8, -R8, R20, 1 ;  /* 0x3ff000000808742b */ /* 0x000fd00000000114 */
[----:B------:R-:W-:-:S08]  /*1330*/  DFMA R8, R8, R8, R8 ;  /* 0x000000080808722b */ /* 0x000fd00000000008 */
[----:B------:R-:W-:Y:S01]  /*1340*/  DFMA R18, R20, R8, R20 ;  /* 0x000000081412722b */ /* 0x000fe20000000014 */
[----:B------:R-:W-:Y:S10]  /*1350*/  BRA `(.L_x_28) ;  /* 0x00000000002c7947 */ /* 0x000ff40003800000 */
.L_x_29:
[----:B------:R-:W-:-:S06]  /*1360*/  DMUL R8, R8, 8.11296384146066816958e+31 ;  /* 0x4690000008087828 */ /* 0x000fcc0000000000 */
[----:B------:R-:W0:Y:S02]  /*1370*/  MUFU.RCP64H R21, R9 ;  /* 0x0000000900157308 */ /* 0x000e240000001800 */
[----:B0-----:R-:W-:-:S08]  /*1380*/  DFMA R18, -R8, R20, 1 ;  /* 0x3ff000000812742b */ /* 0x001fd00000000114 */
[----:B------:R-:W-:-:S08]  /*1390*/  DFMA R18, R18, R18, R18 ;  /* 0x000000121212722b */ /* 0x000fd00000000012 */
[----:B------:R-:W-:-:S08]  /*13a0*/  DFMA R18, R20, R18, R20 ;  /* 0x000000121412722b */ /* 0x000fd00000000014 */
[----:B------:R-:W-:-:S08]  /*13b0*/  DFMA R20, -R8, R18, 1 ;  /* 0x3ff000000814742b */ /* 0x000fd00000000112 */
[----:B------:R-:W-:-:S08]  /*13c0*/  DFMA R18, R18, R20, R18 ;  /* 0x000000141212722b */ /* 0x000fd00000000012 */
[----:B------:R-:W-:Y:S01]  /*13d0*/  DMUL R18, R18, 8.11296384146066816958e+31 ;  /* 0x4690000012127828 */ /* 0x000fe20000000000 */
[----:B------:R-:W-:Y:S10]  /*13e0*/  BRA `(.L_x_28) ;  /* 0x0000000000087947 */ /* 0x000ff40003800000 */
.L_x_27:
[----:B------:R-:W-:Y:S01]  /*13f0*/  LOP3.LUT R19, R9, 0x80000, RZ, 0xfc, !PT ;  /* 0x0008000009137812 */ /* 0x000fe200078efcff */
[----:B------:R-:W-:-:S07]  /*1400*/  IMAD.MOV.U32 R18, RZ, RZ, R8 ;  /* 0x000000ffff127224 */ /* 0x000fce00078e0008 */
.L_x_28:
[----:B------:R-:W-:Y:S05]  /*1410*/  BSYNC.RECONVERGENT B1 ;  /* 0x0000000000017941 */ /* 0x000fea0003800200 */
.L_x_26:
[----:B------:R-:W-:Y:S02]  /*1420*/  IMAD.MOV.U32 R8, RZ, RZ, R2 ;  /* 0x000000ffff087224 */ /* 0x000fe400078e0002 */
[----:B------:R-:W-:-:S04]  /*1430*/  IMAD.MOV.U32 R9, RZ, RZ, 0x0 ;  /* 0x00000000ff097424 */ /* 0x000fc800078e00ff */
[----:B------:R-:W-:Y:S05]  /*1440*/  RET.REL.NODEC R8 `(_Z18trapezoidal_kerneldidPd) ;  /* 0xffffffe808ec7950 */ /* 0x000fea0003c3ffff */
.L_x_30:
[----:B------:R-:W-:-:S00]  /*1450*/  BRA `(.L_x_30) ;  /* 0xfffffffc00fc7947 */ /* 0x000fc0000383ffff */
[----:B------:R-:W-:-:S00]  /*1460*/  NOP ;  /* 0x0000000000007918 */ /* 0x000fc00000000000 */
        /* <DEDUP_REMOVED lines=9> */
.L_x_31:


//--------------------- .nv.shared.reserved.0     --------------------------
	.section	.nv.shared.reserved.0,"aw",@nobits
	.weak		__nv_reservedSMEM_offset_0_alias
	.size		__nv_reservedSMEM_offset_0_alias, 0, 64
	.other		__nv_reservedSMEM_offset_0_alias,@"STO_CUDA_RESERVED_SHARED STV_DEFAULT"
__nv_reservedSMEM_offset_0_alias:
	.zero		0
	.zero		64


//--------------------- .nv.constant0._Z18trapezoidal_kerneldidPd --------------------------
	.section	.nv.constant0._Z18trapezoidal_kerneldidPd,"a",@progbits
	.sectionflags	@""
	.align	4
.nv.constant0._Z18trapezoidal_kerneldidPd:
	.zero		928


//--------------------- SYMBOLS --------------------------

	.type		.nv.reservedSmem.offset0,@object
	.size		.nv.reservedSmem.offset0,0x4
